	.headerflags	@"EF_CUDA_TEXMODE_UNIFIED EF_CUDA_64BIT_ADDRESS EF_CUDA_ACCELERATORS EF_CUDA_SM90 EF_CUDA_VIRTUAL_SM(EF_CUDA_SM90)"
	.elftype	@"ET_EXEC"


//--------------------- .nv.info                  --------------------------
	.section	.nv.info,"",@"SHT_CUDA_INFO"
	.align	4


	//----- nvinfo : EIATTR_REGCOUNT
	.align		4
        /*0000*/ 	.byte	0x04, 0x2f
        /*0002*/ 	.short	(.L_3 - .L_2)
	.align		4
.L_2:
        /*0004*/ 	.word	index@(triton_poi_fused__native_batch_norm_legit_no_training_convolution_hardtanh_1)
        /*0008*/ 	.word	0x0000001c


	//----- nvinfo : EIATTR_MIN_STACK_SIZE
	.align		4
.L_3:
        /*000c*/ 	.byte	0x04, 0x12
        /*000e*/ 	.short	(.L_5 - .L_4)
	.align		4
.L_4:
        /*0010*/ 	.word	index@(triton_poi_fused__native_batch_norm_legit_no_training_convolution_hardtanh_1)
        /*0014*/ 	.word	0x00000000


	//----- nvinfo : EIATTR_FRAME_SIZE
	.align		4
.L_5:
        /*0018*/ 	.byte	0x04, 0x11
        /*001a*/ 	.short	(.L_7 - .L_6)
	.align		4
.L_6:
        /*001c*/ 	.word	index@(triton_poi_fused__native_batch_norm_legit_no_training_convolution_hardtanh_1)
        /*0020*/ 	.word	0x00000000


	//----- nvinfo : EIATTR_MIN_STACK_SIZE
	.align		4
.L_7:
        /*0024*/ 	.byte	0x04, 0x12
        /*0026*/ 	.short	(.L_9 - .L_8)
	.align		4
.L_8:
        /*0028*/ 	.word	index@(triton_poi_fused__native_batch_norm_legit_no_training_convolution_hardtanh_1)
        /*002c*/ 	.word	0x00000000
.L_9:


//--------------------- .nv.info.triton_poi_fused__native_batch_norm_legit_no_training_convolution_hardtanh_1 --------------------------
	.section	.nv.info.triton_poi_fused__native_batch_norm_legit_no_training_convolution_hardtanh_1,"",@"SHT_CUDA_INFO"
	.sectionflags	@""
	.align	4


	//----- nvinfo : EIATTR_CUDA_API_VERSION
	.align		4
        /*0000*/ 	.byte	0x04, 0x37
        /*0002*/ 	.short	(.L_11 - .L_10)
.L_10:
        /*0004*/ 	.word	0x0000007c


	//----- nvinfo : EIATTR_KPARAM_INFO
	.align		4
.L_11:
        /*0008*/ 	.byte	0x04, 0x17
        /*000a*/ 	.short	(.L_13 - .L_12)
.L_12:
        /*000c*/ 	.word	0x00000000
        /*0010*/ 	.short	0x0007
        /*0012*/ 	.short	0x0038
        /*0014*/ 	.byte	0x00, 0xf0, 0x11, 0x00


	//----- nvinfo : EIATTR_KPARAM_INFO
	.align		4
.L_13:
        /*0018*/ 	.byte	0x04, 0x17
        /*001a*/ 	.short	(.L_15 - .L_14)
.L_14:
        /*001c*/ 	.word	0x00000000
        /*0020*/ 	.short	0x0006
        /*0022*/ 	.short	0x0030
        /*0024*/ 	.byte	0x00, 0xf4, 0x21, 0x00


	//----- nvinfo : EIATTR_KPARAM_INFO
	.align		4
.L_15:
        /*0028*/ 	.byte	0x04, 0x17
        /*002a*/ 	.short	(.L_17 - .L_16)
.L_16:
        /*002c*/ 	.word	0x00000000
        /*0030*/ 	.short	0x0005
        /*0032*/ 	.short	0x0028
        /*0034*/ 	.byte	0x00, 0xf4, 0x21, 0x00


	//----- nvinfo : EIATTR_KPARAM_INFO
	.align		4
.L_17:
        /*0038*/ 	.byte	0x04, 0x17
        /*003a*/ 	.short	(.L_19 - .L_18)
.L_18:
        /*003c*/ 	.word	0x00000000
        /*0040*/ 	.short	0x0004
        /*0042*/ 	.short	0x0020
        /*0044*/ 	.byte	0x00, 0xf4, 0x21, 0x00


	//----- nvinfo : EIATTR_KPARAM_INFO
	.align		4
.L_19:
        /*0048*/ 	.byte	0x04, 0x17
        /*004a*/ 	.short	(.L_21 - .L_20)
.L_20:
        /*004c*/ 	.word	0x00000000
        /*0050*/ 	.short	0x0003
        /*0052*/ 	.short	0x0018
        /*0054*/ 	.byte	0x00, 0xf4, 0x21, 0x00


	//----- nvinfo : EIATTR_KPARAM_INFO
	.align		4
.L_21:
        /*0058*/ 	.byte	0x04, 0x17
        /*005a*/ 	.short	(.L_23 - .L_22)
.L_22:
        /*005c*/ 	.word	0x00000000
        /*0060*/ 	.short	0x0002
        /*0062*/ 	.short	0x0010
        /*0064*/ 	.byte	0x00, 0xf4, 0x21, 0x00


	//----- nvinfo : EIATTR_KPARAM_INFO
	.align		4
.L_23:
        /*0068*/ 	.byte	0x04, 0x17
        /*006a*/ 	.short	(.L_25 - .L_24)
.L_24:
        /*006c*/ 	.word	0x00000000
        /*0070*/ 	.short	0x0001
        /*0072*/ 	.short	0x0008
        /*0074*/ 	.byte	0x00, 0xf4, 0x21, 0x00


	//----- nvinfo : EIATTR_KPARAM_INFO
	.align		4
.L_25:
        /*0078*/ 	.byte	0x04, 0x17
        /*007a*/ 	.short	(.L_27 - .L_26)
.L_26:
        /*007c*/ 	.word	0x00000000
        /*0080*/ 	.short	0x0000
        /*0082*/ 	.short	0x0000
        /*0084*/ 	.byte	0x00, 0xf4, 0x21, 0x00


	//----- nvinfo : EIATTR_SPARSE_MMA_MASK
	.align		4
.L_27:
        /*0088*/ 	.byte	0x03, 0x50
        /*008a*/ 	.short	0x0000


	//----- nvinfo : EIATTR_MAXREG_COUNT
	.align		4
        /*008c*/ 	.byte	0x03, 0x1b
        /*008e*/ 	.short	0x00ff


	//----- nvinfo : EIATTR_EXIT_INSTR_OFFSETS
	.align		4
        /*0090*/ 	.byte	0x04, 0x1c
        /*0092*/ 	.short	(.L_29 - .L_28)


	//   ....[0]....
.L_28:
        /*0094*/ 	.word	0x00000590


	//   ....[1]....
        /*0098*/ 	.word	0x000005b0


	//----- nvinfo : EIATTR_REQNTID
	.align		4
.L_29:
        /*009c*/ 	.byte	0x04, 0x10
        /*009e*/ 	.short	(.L_31 - .L_30)
.L_30:
        /*00a0*/ 	.word	0x00000080
        /*00a4*/ 	.word	0x00000001
        /*00a8*/ 	.word	0x00000001


	//----- nvinfo : EIATTR_CBANK_PARAM_SIZE
	.align		4
.L_31:
        /*00ac*/ 	.byte	0x03, 0x19
        /*00ae*/ 	.short	0x003c


	//----- nvinfo : EIATTR_PARAM_CBANK
	.align		4
        /*00b0*/ 	.byte	0x04, 0x0a
        /*00b2*/ 	.short	(.L_33 - .L_32)
	.align		4
.L_32:
        /*00b4*/ 	.word	index@(.nv.constant0.triton_poi_fused__native_batch_norm_legit_no_training_convolution_hardtanh_1)
        /*00b8*/ 	.short	0x0210
        /*00ba*/ 	.short	0x003c


	//----- nvinfo : EIATTR_SW_WAR
	.align		4
.L_33:
        /*00bc*/ 	.byte	0x04, 0x36
        /*00be*/ 	.short	(.L_35 - .L_34)
.L_34:
        /*00c0*/ 	.word	0x00000008
.L_35:


//--------------------- .nv.callgraph             --------------------------
	.section	.nv.callgraph,"",@"SHT_CUDA_CALLGRAPH"
	.align	4
	.sectionentsize	8
	.align		4
        /*0000*/ 	.word	0x00000000
	.align		4
        /*0004*/ 	.word	0xffffffff
	.align		4
        /*0008*/ 	.word	0x00000000
	.align		4
        /*000c*/ 	.word	0xfffffffe
	.align		4
        /*0010*/ 	.word	0x00000000
	.align		4
        /*0014*/ 	.word	0xfffffffd
	.align		4
        /*0018*/ 	.word	0x00000000
	.align		4
        /*001c*/ 	.word	0xfffffffc


//--------------------- .nv.constant4             --------------------------
	.section	.nv.constant4,"a",@progbits
	.align	8
	.align		8
.nv.constant4:
        /*0000*/ 	.dword	_$_str
	.align		8
        /*0008*/ 	.dword	_$_str_$_2


//--------------------- .text.triton_poi_fused__native_batch_norm_legit_no_training_convolution_hardtanh_1 --------------------------
	.section	.text.triton_poi_fused__native_batch_norm_legit_no_training_convolution_hardtanh_1,"ax",@progbits
	.align	128
        .global         triton_poi_fused__native_batch_norm_legit_no_training_convolution_hardtanh_1
        .type           triton_poi_fused__native_batch_norm_legit_no_training_convolution_hardtanh_1,@function
        .size           triton_poi_fused__native_batch_norm_legit_no_training_convolution_hardtanh_1,(.L_x_1 - triton_poi_fused__native_batch_norm_legit_no_training_convolution_hardtanh_1)
        .other          triton_poi_fused__native_batch_norm_legit_no_training_convolution_hardtanh_1,@"STO_CUDA_ENTRY STV_DEFAULT"
triton_poi_fused__native_batch_norm_legit_no_training_convolution_hardtanh_1:
.text.triton_poi_fused__native_batch_norm_legit_no_training_convolution_hardtanh_1:
[----:B------:R-:W0:Y:S01]  /*0000*/  LDC R1, c[0x0][0x28] ;  /* 0x00000a00ff017b82 */ /* 0x000e220000000800 */
[----:B------:R-:W1:Y:S07]  /*0010*/  S2R R0, SR_TID.X ;  /* 0x0000000000007919 */ /* 0x000e6e0000002100 */
[----:B------:R-:W2:Y:S01]  /*0020*/  LDC.64 R16, c[0x0][0x228] ;  /* 0x00008a00ff107b82 */ /* 0x000ea20000000a00 */
[----:B------:R-:W-:Y:S01]  /*0030*/  IMAD.MOV.U32 R14, RZ, RZ, RZ ;  /* 0x000000ffff0e7224 */ /* 0x000fe200078e00ff */
[----:B------:R-:W-:Y:S01]  /*0040*/  CS2R R12, SRZ ;  /* 0x00000000000c7805 */ /* 0x000fe2000001ff00 */
[----:B------:R-:W3:Y:S01]  /*0050*/  S2R R5, SR_CTAID.X ;  /* 0x0000000000057919 */ /* 0x000ee20000002500 */
[----:B------:R-:W-:-:S04]  /*0060*/  ULDC.64 UR4, c[0x0][0x208] ;  /* 0x0000820000047ab9 */ /* 0x000fc80000000a00 */
[----:B------:R-:W4:Y:S08]  /*0070*/  LDC.64 R20, c[0x0][0x218] ;  /* 0x00008600ff147b82 */ /* 0x000f300000000a00 */
[----:B------:R-:W5:Y:S08]  /*0080*/  LDC.64 R18, c[0x0][0x220] ;  /* 0x00008800ff127b82 */ /* 0x000f700000000a00 */
[----:B------:R-:W2:Y:S01]  /*0090*/  LDC.64 R8, c[0x0][0x230] ;  /* 0x00008c00ff087b82 */ /* 0x000ea20000000a00 */
[----:B-1----:R-:W-:-:S07]  /*00a0*/  IMAD.SHL.U32 R0, R0, 0x2, RZ ;  /* 0x0000000200007824 */ /* 0x002fce00078e00ff */
[----:B------:R-:W1:Y:S01]  /*00b0*/  LDC.64 R6, c[0x0][0x238] ;  /* 0x00008e00ff067b82 */ /* 0x000e620000000a00 */
[----:B---3--:R-:W-:Y:S02]  /*00c0*/  SHF.R.S32.HI R3, RZ, 0x17, R5 ;  /* 0x00000017ff037819 */ /* 0x008fe40000011405 */
[----:B------:R-:W-:Y:S02]  /*00d0*/  LOP3.LUT R0, R0, 0xfe, RZ, 0xc0, !PT ;  /* 0x000000fe00007812 */ /* 0x000fe400078ec0ff */
[----:B------:R-:W-:Y:S02]  /*00e0*/  SGXT R3, R3, 0x1 ;  /* 0x000000010303781a */ /* 0x000fe40000000200 */
[----:B------:R-:W-:-:S04]  /*00f0*/  LEA R0, R5, R0, 0x8 ;  /* 0x0000000005007211 */ /* 0x000fc800078e40ff */
[----:B------:R-:W-:Y:S02]  /*0100*/  LEA.HI R3, R3, R0, RZ, 0x4 ;  /* 0x0000000003037211 */ /* 0x000fe400078f20ff */
[----:B------:R-:W-:Y:S02]  /*0110*/  ISETP.GE.AND P0, PT, R0, 0x600, PT ;  /* 0x000006000000780c */ /* 0x000fe40003f06270 */
[----:B------:R-:W-:-:S05]  /*0120*/  SHF.R.S32.HI R3, RZ, 0x4, R3 ;  /* 0x00000004ff037819 */ /* 0x000fca0000011403 */
[----:B------:R-:W-:-:S05]  /*0130*/  IMAD.HI R2, R3, 0x2aaaaaab, RZ ;  /* 0x2aaaaaab03027827 */ /* 0x000fca00078e02ff */
[----:B------:R-:W-:-:S04]  /*0140*/  SHF.R.U32.HI R5, RZ, 0x1f, R2 ;  /* 0x0000001fff057819 */ /* 0x000fc80000011602 */
[----:B------:R-:W-:Y:S02]  /*0150*/  LEA.HI R2, R2, R5, RZ, 0x1e ;  /* 0x0000000502027211 */ /* 0x000fe400078ff0ff */
[----:B------:R-:W3:Y:S03]  /*0160*/  LDC.64 R4, c[0x0][0x210] ;  /* 0x00008400ff047b82 */ /* 0x000ee60000000a00 */
[----:B------:R-:W-:-:S04]  /*0170*/  IMAD R15, R2, -0x18, R3 ;  /* 0xffffffe8020f7824 */ /* 0x000fc800078e0203 */
[----:B--2---:R-:W-:-:S05]  /*0180*/  IMAD.WIDE R16, R15, 0x4, R16 ;  /* 0x000000040f107825 */ /* 0x004fca00078e0210 */
[----:B------:R-:W2:Y:S04]  /*0190*/  @!P0 LDG.E.EL R14, desc[UR4][R16.64] ;  /* 0x00000004100e8981 */ /* 0x000ea8000c2e1900 */
[----:B------:R4:W2:Y:S01]  /*01a0*/  @!P0 LDG.E.EL R12, desc[UR4][R16.64] ;  /* 0x00000004100c8981 */ /* 0x0008a2000c2e1900 */
[----:B------:R-:W-:Y:S02]  /*01b0*/  CS2R R10, SRZ ;  /* 0x00000000000a7805 */ /* 0x000fe4000001ff00 */
[----:B------:R-:W-:Y:S01]  /*01c0*/  CS2R R2, SRZ ;  /* 0x0000000000027805 */ /* 0x000fe2000001ff00 */
[----:B-----5:R-:W-:Y:S01]  /*01d0*/  IMAD.WIDE R24, R15, 0x4, R18 ;  /* 0x000000040f187825 */ /* 0x020fe200078e0212 */
[----:B------:R-:W-:-:S03]  /*01e0*/  CS2R R18, SRZ ;  /* 0x0000000000127805 */ /* 0x000fc6000001ff00 */
[----:B---3--:R-:W-:Y:S01]  /*01f0*/  IMAD.WIDE R4, R0, 0x4, R4 ;  /* 0x0000000400047825 */ /* 0x008fe200078e0204 */
[----:B------:R-:W-:Y:S01]  /*0200*/  HFMA2.MMA R22, -RZ, RZ, 0, 0 ;  /* 0x00000000ff167435 */ /* 0x000fe200000001ff */
[----:B------:R-:W3:Y:S02]  /*0210*/  @!P0 LDG.E.EL R11, desc[UR4][R24.64] ;  /* 0x00000004180b8981 */ /* 0x000ee4000c2e1900 */
[C---:B----4-:R-:W-:Y:S02]  /*0220*/  IMAD.WIDE R16, R15.reuse, 0x4, R20 ;  /* 0x000000040f107825 */ /* 0x050fe400078e0214 */
[----:B------:R-:W4:Y:S04]  /*0230*/  @!P0 LDG.E.64 R2, desc[UR4][R4.64] ;  /* 0x0000000404028981 */ /* 0x000f28000c1e1b00 */
[----:B------:R-:W4:Y:S04]  /*0240*/  @!P0 LDG.E.EL R13, desc[UR4][R16.64] ;  /* 0x00000004100d8981 */ /* 0x000f28000c2e1900 */
[----:B------:R-:W5:Y:S01]  /*0250*/  @!P0 LDG.E.EL R10, desc[UR4][R16.64] ;  /* 0x00000004100a8981 */ /* 0x000f62000c2e1900 */
[----:B0-----:R-:W-:Y:S01]  /*0260*/  IMAD.WIDE R8, R15, 0x4, R8 ;  /* 0x000000040f087825 */ /* 0x001fe200078e0208 */
[----:B------:R-:W-:-:S02]  /*0270*/  MOV R20, RZ ;  /* 0x000000ff00147202 */ /* 0x000fc40000000f00 */
[----:B------:R-:W3:Y:S01]  /*0280*/  @!P0 LDG.E.EL R18, desc[UR4][R24.64] ;  /* 0x0000000418128981 */ /* 0x000ee2000c2e1900 */
[----:B-1----:R-:W-:-:S03]  /*0290*/  IMAD.WIDE R6, R15, 0x4, R6 ;  /* 0x000000040f067825 */ /* 0x002fc600078e0206 */
[----:B------:R-:W3:Y:S01]  /*02a0*/  @!P0 LDG.E.EL R22, desc[UR4][R8.64] ;  /* 0x0000000408168981 */ /* 0x000ee2000c2e1900 */
[----:B------:R-:W-:-:S03]  /*02b0*/  IMAD.MOV.U32 R15, RZ, RZ, RZ ;  /* 0x000000ffff0f7224 */ /* 0x000fc600078e00ff */
[----:B------:R-:W3:Y:S04]  /*02c0*/  @!P0 LDG.E.EL R19, desc[UR4][R6.64] ;  /* 0x0000000406138981 */ /* 0x000ee8000c2e1900 */
[----:B------:R0:W3:Y:S04]  /*02d0*/  @!P0 LDG.E.EL R15, desc[UR4][R8.64] ;  /* 0x00000004080f8981 */ /* 0x0000e8000c2e1900 */
[----:B------:R1:W3:Y:S01]  /*02e0*/  @!P0 LDG.E.EL R20, desc[UR4][R6.64] ;  /* 0x0000000406148981 */ /* 0x0002e2000c2e1900 */
[----:B0-----:R-:W-:Y:S02]  /*02f0*/  IMAD.MOV.U32 R8, RZ, RZ, 0x3e800000 ;  /* 0x3e800000ff087424 */ /* 0x001fe400078e00ff */
[----:B--2---:R-:W-:Y:S01]  /*0300*/  FADD R14, R14, 9.9999997473787516356e-06 ;  /* 0x3727c5ac0e0e7421 */ /* 0x004fe20000000000 */
[----:B------:R-:W-:-:S03]  /*0310*/  FADD R12, R12, 9.9999997473787516356e-06 ;  /* 0x3727c5ac0c0c7421 */ /* 0x000fc60000000000 */
[----:B------:R-:W0:Y:S08]  /*0320*/  MUFU.SQRT R16, R14 ;  /* 0x0000000e00107308 */ /* 0x000e300000002000 */
[----:B------:R-:W2:Y:S01]  /*0330*/  MUFU.SQRT R17, R12 ;  /* 0x0000000c00117308 */ /* 0x000ea20000002000 */
[C---:B0-----:R-:W-:Y:S02]  /*0340*/  FSETP.GT.AND P1, PT, R16.reuse, 8.50705917302346158658e+37, PT ;  /* 0x7e8000001000780b */ /* 0x041fe40003f24000 */
[----:B------:R-:W-:-:S02]  /*0350*/  FSETP.GEU.AND P3, PT, R16, 1.175494350822287508e-38, PT ;  /* 0x008000001000780b */ /* 0x000fc40003f6e000 */
[C---:B--2---:R-:W-:Y:S02]  /*0360*/  FSETP.GT.AND P2, PT, R17.reuse, 8.50705917302346158658e+37, PT ;  /* 0x7e8000001100780b */ /* 0x044fe40003f44000 */
[----:B------:R-:W-:-:S07]  /*0370*/  FSETP.GEU.AND P4, PT, R17, 1.175494350822287508e-38, PT ;  /* 0x008000001100780b */ /* 0x000fce0003f8e000 */
[----:B------:R-:W-:-:S04]  /*0380*/  @P1 FMUL R16, R16, 0.25 ;  /* 0x3e80000010101820 */ /* 0x000fc80000400000 */
[----:B------:R-:W-:Y:S01]  /*0390*/  @!P3 FMUL R16, R16, 16777216 ;  /* 0x4b8000001010b820 */ /* 0x000fe20000400000 */
[----:B------:R-:W-:-:S04]  /*03a0*/  @P2 FMUL R17, R17, 0.25 ;  /* 0x3e80000011112820 */ /* 0x000fc80000400000 */
[----:B------:R-:W-:Y:S01]  /*03b0*/  @!P4 FMUL R17, R17, 16777216 ;  /* 0x4b8000001111c820 */ /* 0x000fe20000400000 */
[----:B------:R-:W0:Y:S01]  /*03c0*/  MUFU.RCP R16, R16 ;  /* 0x0000001000107308 */ /* 0x000e220000001000 */
[----:B-1----:R-:W-:-:S07]  /*03d0*/  FSEL R7, R8, 1, P1 ;  /* 0x3f80000008077808 */ /* 0x002fce0000800000 */
[----:B------:R-:W1:Y:S01]  /*03e0*/  MUFU.RCP R17, R17 ;  /* 0x0000001100117308 */ /* 0x000e620000001000 */
[----:B------:R-:W-:Y:S01]  /*03f0*/  FSEL R8, R8, 1, P2 ;  /* 0x3f80000008087808 */ /* 0x000fe20001000000 */
[----:B------:R-:W-:Y:S01]  /*0400*/  @!P3 FMUL R7, R7, 16777216 ;  /* 0x4b8000000707b820 */ /* 0x000fe20000400000 */
[----:B----4-:R-:W-:Y:S01]  /*0410*/  FADD R2, R13, R2 ;  /* 0x000000020d027221 */ /* 0x010fe20000000000 */
[----:B-----5:R-:W-:Y:S02]  /*0420*/  FADD R3, R10, R3 ;  /* 0x000000030a037221 */ /* 0x020fe40000000000 */
[----:B------:R-:W-:Y:S01]  /*0430*/  @!P4 FMUL R8, R8, 16777216 ;  /* 0x4b8000000808c820 */ /* 0x000fe20000400000 */
[----:B0-----:R-:W-:Y:S01]  /*0440*/  FMUL R6, R16, R7 ;  /* 0x0000000710067220 */ /* 0x001fe20000400000 */
[----:B---3--:R-:W-:Y:S01]  /*0450*/  FADD R11, R2, -R11 ;  /* 0x8000000b020b7221 */ /* 0x008fe20000000000 */
[----:B------:R-:W-:Y:S01]  /*0460*/  FADD R18, R3, -R18 ;  /* 0x8000001203127221 */ /* 0x000fe20000000000 */
[----:B-1----:R-:W-:-:S02]  /*0470*/  FMUL R7, R17, R8 ;  /* 0x0000000811077220 */ /* 0x002fc40000400000 */
[----:B------:R-:W-:Y:S02]  /*0480*/  FMUL R6, R11, R6 ;  /* 0x000000060b067220 */ /* 0x000fe40000400000 */
[----:B------:R-:W-:Y:S02]  /*0490*/  FMUL R9, R18, R7 ;  /* 0x0000000712097220 */ /* 0x000fe40000400000 */
[----:B------:R-:W-:Y:S02]  /*04a0*/  FFMA R19, R6, R22, R19 ;  /* 0x0000001606137223 */ /* 0x000fe40000000013 */
[----:B------:R-:W0:Y:S01]  /*04b0*/  LDC.64 R6, c[0x0][0x240] ;  /* 0x00009000ff067b82 */ /* 0x000e220000000a00 */
[----:B------:R-:W-:Y:S02]  /*04c0*/  FFMA R9, R9, R15, R20 ;  /* 0x0000000f09097223 */ /* 0x000fe40000000014 */
[----:B------:R-:W-:-:S03]  /*04d0*/  FSETP.GTU.AND P1, PT, R19, RZ, PT ;  /* 0x000000ff1300720b */ /* 0x000fc60003f2c000 */
[----:B------:R-:W-:Y:S02]  /*04e0*/  FSETP.GTU.AND P2, PT, R9, RZ, PT ;  /* 0x000000ff0900720b */ /* 0x000fe40003f4c000 */
[----:B------:R-:W-:Y:S02]  /*04f0*/  FSEL R8, R19, RZ, P1 ;  /* 0x000000ff13087208 */ /* 0x000fe40000800000 */
[----:B------:R-:W-:Y:S02]  /*0500*/  FSEL R9, R9, RZ, P2 ;  /* 0x000000ff09097208 */ /* 0x000fe40001000000 */
[C---:B------:R-:W-:Y:S02]  /*0510*/  FSETP.GEU.AND P1, PT, R8.reuse, 6, PT ;  /* 0x40c000000800780b */ /* 0x040fe40003f2e000 */
[----:B------:R-:W-:Y:S01]  /*0520*/  FSETP.GEU.AND P2, PT, R9, 6, PT ;  /* 0x40c000000900780b */ /* 0x000fe20003f4e000 */
[----:B------:R1:W-:Y:S01]  /*0530*/  @!P0 STG.E.64 desc[UR4][R4.64], R2 ;  /* 0x0000000204008986 */ /* 0x0003e2000c101b04 */
[----:B------:R-:W-:-:S02]  /*0540*/  FSETP.NAN.AND P3, PT, R8, R8, PT ;  /* 0x000000080800720b */ /* 0x000fc40003f68000 */
[----:B------:R-:W-:Y:S01]  /*0550*/  FSETP.NAN.AND P4, PT, R9, R9, PT ;  /* 0x000000090900720b */ /* 0x000fe20003f88000 */
[----:B0-----:R-:W-:-:S06]  /*0560*/  IMAD.WIDE R6, R0, 0x4, R6 ;  /* 0x0000000400067825 */ /* 0x001fcc00078e0206 */
[----:B------:R-:W-:Y:S02]  /*0570*/  @P1 SEL R8, R8, 0x40c00000, P3 ;  /* 0x40c0000008081807 */ /* 0x000fe40001800000 */
[----:B------:R-:W-:Y:S01]  /*0580*/  @P2 SEL R9, R9, 0x40c00000, P4 ;  /* 0x40c0000009092807 */ /* 0x000fe20002000000 */
[----:B------:R-:W-:Y:S06]  /*0590*/  @P0 EXIT ;  /* 0x000000000000094d */ /* 0x000fec0003800000 */
[----:B------:R-:W-:Y:S01]  /*05a0*/  STG.E.64 desc[UR4][R6.64], R8 ;  /* 0x0000000806007986 */ /* 0x000fe2000c101b04 */
[----:B------:R-:W-:Y:S05]  /*05b0*/  EXIT ;  /* 0x000000000000794d */ /* 0x000fea0003800000 */
.L_x_0:
[----:B------:R-:W-:-:S00]  /*05c0*/  BRA `(.L_x_0) ;  /* 0xfffffffc00fc7947 */ /* 0x000fc0000383ffff */
[----:B------:R-:W-:-:S00]  /*05d0*/  NOP ;  /* 0x0000000000007918 */ /* 0x000fc00000000000 */
        /* <DEDUP_REMOVED lines=10> */
.L_x_1:


//--------------------- .nv.global.init           --------------------------
	.section	.nv.global.init,"aw",@progbits
.nv.global.init:
	.type		_$_str,@object
	.size		_$_str,(_$_str_$_2 - _$_str)
_$_str:
        /*0000*/ 	.byte	0x5f, 0x5f, 0x43, 0x55, 0x44, 0x41, 0x5f, 0x46, 0x54, 0x5a, 0x00
	.type		_$_str_$_2,@object
	.size		_$_str_$_2,(.L_1 - _$_str_$_2)
_$_str_$_2:
        /*000b*/ 	.byte	0x5f, 0x5f, 0x43, 0x55, 0x44, 0x41, 0x5f, 0x50, 0x52, 0x45, 0x43, 0x5f, 0x53, 0x51, 0x52, 0x54
        /*001b*/ 	.byte	0x00
.L_1:


//--------------------- .nv.constant0.triton_poi_fused__native_batch_norm_legit_no_training_convolution_hardtanh_1 --------------------------
	.section	.nv.constant0.triton_poi_fused__native_batch_norm_legit_no_training_convolution_hardtanh_1,"a",@progbits
	.sectionflags	@""
	.align	4
.nv.constant0.triton_poi_fused__native_batch_norm_legit_no_training_convolution_hardtanh_1:
	.zero		588
